//
// Generated by NVIDIA NVVM Compiler
//
// Compiler Build ID: CL-36424714
// Cuda compilation tools, release 13.0, V13.0.88
// Based on NVVM 20.0.0
//

.version 9.0
.target sm_100
.address_size 64

	// .globl	_Z4wcwsPf
.extern .func  (.param .b64 func_retval0) malloc
(
	.param .b64 malloc_param_0
)
;
.extern .func  (.param .b32 func_retval0) vprintf
(
	.param .b64 vprintf_param_0,
	.param .b64 vprintf_param_1
)
;
.global .align 8 .b8 ds[512];
.global .align 1 .b8 $str[4] = {37, 112, 10};
.global .align 1 .b8 $str$1[4] = {37, 102, 10};
.global .align 1 .b8 $str$2[4] = {37, 100, 10};

.visible .entry _Z4wcwsPf(
	.param .u64 .ptr .align 1 _Z4wcwsPf_param_0
)
{
	.local .align 8 .b8 	__local_depot0[8];
	.reg .b64 	%SP;
	.reg .b64 	%SPL;
	.reg .b32 	%r<6>;
	.reg .b32 	%f<2>;
	.reg .b64 	%rd<10>;
	.reg .b64 	%fd<2>;

	mov.u64 	%SPL, __local_depot0;
	cvta.local.u64 	%SP, %SPL;
	ld.param.u64 	%rd1, [_Z4wcwsPf_param_0];
	cvta.to.global.u64 	%rd2, %rd1;
	add.u64 	%rd3, %SP, 0;
	add.u64 	%rd4, %SPL, 0;
	mov.u32 	%r1, %tid.x;
	and.b32  	%r2, %r1, 31;
	cvt.rn.f32.u32 	%f1, %r2;
	shl.b32 	%r3, %r1, 2;
	cvt.u64.u32 	%rd5, %r3;
	and.b64  	%rd6, %rd5, 124;
	add.s64 	%rd7, %rd2, %rd6;
	st.global.f32 	[%rd7], %f1;
	cvt.rn.f64.u32 	%fd1, %r2;
	st.local.f64 	[%rd4], %fd1;
	mov.u64 	%rd8, $str$1;
	cvta.global.u64 	%rd9, %rd8;
	{ // callseq 0, 0
	.param .b64 param0;
	st.param.b64 	[param0], %rd9;
	.param .b64 param1;
	st.param.b64 	[param1], %rd3;
	.param .b32 retval0;
	call.uni (retval0), 
	vprintf, 
	(
	param0, 
	param1
	);
	ld.param.b32 	%r4, [retval0];
	} // callseq 0
	ret;

}
	// .globl	_Z11wcws_insertv
.visible .entry _Z11wcws_insertv()
{
	.local .align 8 .b8 	__local_depot1[16];
	.reg .b64 	%SP;
	.reg .b64 	%SPL;
	.reg .pred 	%p<3>;
	.reg .b32 	%r<13>;
	.reg .b64 	%rd<16>;

	mov.u64 	%SPL, __local_depot1;
	cvta.local.u64 	%SP, %SPL;
	add.u64 	%rd3, %SP, 0;
	add.u64 	%rd4, %SPL, 0;
	add.u64 	%rd5, %SP, 8;
	add.u64 	%rd6, %SPL, 8;
	mov.u32 	%r5, %tid.x;
	and.b32  	%r6, %r5, 31;
	{ // callseq 1, 0
	.param .b64 param0;
	st.param.b64 	[param0], 16;
	.param .b64 retval0;
	call.uni (retval0), 
	malloc, 
	(
	param0
	);
	ld.param.b64 	%rd7, [retval0];
	} // callseq 1
	st.u32 	[%rd7], %r6;
	// begin inline asm
	mov.b64 {%r1,%r2}, %rd7;
	// end inline asm
	shfl.sync.up.b32	%r4|%p1, %r2, 1, 0, -1;
	shfl.sync.up.b32	%r3|%p2, %r1, 1, 0, -1;
	// begin inline asm
	mov.b64 %rd2, {%r3,%r4};
	// end inline asm
	st.u64 	[%rd7+8], %rd2;
	st.local.u64 	[%rd4], %rd7;
	mov.u64 	%rd8, $str;
	cvta.global.u64 	%rd9, %rd8;
	{ // callseq 2, 0
	.param .b64 param0;
	st.param.b64 	[param0], %rd9;
	.param .b64 param1;
	st.param.b64 	[param1], %rd3;
	.param .b32 retval0;
	call.uni (retval0), 
	vprintf, 
	(
	param0, 
	param1
	);
	ld.param.b32 	%r7, [retval0];
	} // callseq 2
	shl.b32 	%r9, %r5, 3;
	cvt.u64.u32 	%rd10, %r9;
	and.b64  	%rd11, %rd10, 248;
	mov.u64 	%rd12, ds;
	add.s64 	%rd13, %rd12, %rd11;
	st.global.u64 	[%rd13], %rd7;
	ld.u32 	%r10, [%rd7];
	st.local.u32 	[%rd6], %r10;
	mov.u64 	%rd14, $str$2;
	cvta.global.u64 	%rd15, %rd14;
	{ // callseq 3, 0
	.param .b64 param0;
	st.param.b64 	[param0], %rd15;
	.param .b64 param1;
	st.param.b64 	[param1], %rd5;
	.param .b32 retval0;
	call.uni (retval0), 
	vprintf, 
	(
	param0, 
	param1
	);
	ld.param.b32 	%r11, [retval0];
	} // callseq 3
	ret;

}


// ===== COMPILED SASS (sm_100) =====

	.target	sm_100

	.elftype	@"ET_EXEC"


//--------------------- .note.nv.tkinfo           --------------------------
	.section	.note.nv.tkinfo,"",@"SHT_NOTE"
	.sectionflags	@"SHF_NOTE_NV_TKINFO"
	.tkinfo
        /*0018*/ 	.word	0x00000002
        /*0030*/ 	.string	""
        /*0030*/ 	.string	"ptxas"
        /*0030*/ 	.string	"Cuda compilation tools, release 13.0, V13.0.88"
        /*0030*/ 	.string	"Build cuda_13.0.r13.0/compiler.36424714_0"
        /*0030*/ 	.string	"-arch sm_100 -m 64 "



//--------------------- .note.nv.cuinfo           --------------------------
	.section	.note.nv.cuinfo,"",@"SHT_NOTE"
	.sectionflags	@"SHF_NOTE_NV_CUINFO"
        /*0018*/ 	.short	0x0002
        /*001a*/ 	.short	0x0064
        /*001c*/ 	.short	0x0082
	.zero		2


//--------------------- .nv.info                  --------------------------
	.section	.nv.info,"",@"SHT_CUDA_INFO"
	.align	4


	//----- nvinfo : EIATTR_REGCOUNT
	.align		4
        /*0000*/ 	.byte	0x04, 0x2f
        /*0002*/ 	.short	(.L_5 - .L_4)
	.align		4
.L_4:
        /*0004*/ 	.word	index@(_Z4wcwsPf)
        /*0008*/ 	.word	0x00000018


	//----- nvinfo : EIATTR_FRAME_SIZE
	.align		4
.L_5:
        /*000c*/ 	.byte	0x04, 0x11
        /*000e*/ 	.short	(.L_7 - .L_6)
	.align		4
.L_6:
        /*0010*/ 	.word	index@(_Z4wcwsPf)
        /*0014*/ 	.word	0x00000008


	//----- nvinfo : EIATTR_REGCOUNT
	.align		4
.L_7:
        /*0018*/ 	.byte	0x04, 0x2f
        /*001a*/ 	.short	(.L_9 - .L_8)
	.align		4
.L_8:
        /*001c*/ 	.word	index@(_Z11wcws_insertv)
        /*0020*/ 	.word	0x0000001c


	//----- nvinfo : EIATTR_FRAME_SIZE
	.align		4
.L_9:
        /*0024*/ 	.byte	0x04, 0x11
        /*0026*/ 	.short	(.L_11 - .L_10)
	.align		4
.L_10:
        /*0028*/ 	.word	index@(_Z11wcws_insertv)
        /*002c*/ 	.word	0x00000010


	//----- nvinfo : EIATTR_MIN_STACK_SIZE
	.align		4
.L_11:
        /*0030*/ 	.byte	0x04, 0x12
        /*0032*/ 	.short	(.L_13 - .L_12)
	.align		4
.L_12:
        /*0034*/ 	.word	index@(_Z11wcws_insertv)
        /*0038*/ 	.word	0x00000010


	//----- nvinfo : EIATTR_MIN_STACK_SIZE
	.align		4
.L_13:
        /*003c*/ 	.byte	0x04, 0x12
        /*003e*/ 	.short	(.L_15 - .L_14)
	.align		4
.L_14:
        /*0040*/ 	.word	index@(_Z4wcwsPf)
        /*0044*/ 	.word	0x00000008
.L_15:


//--------------------- .nv.compat                --------------------------
	.section	.nv.compat,"",@"SHT_CUDA_COMPAT_INFO"
	.align	4
        /*0000*/ 	.byte	0x02, 0x09, 0x00, 0x00, 0x02, 0x02, 0x01, 0x00, 0x02, 0x05, 0x05, 0x00, 0x03, 0x07, 0x01, 0x01
        /*0010*/ 	.byte	0x02, 0x03, 0x00, 0x00, 0x02, 0x06, 0x01, 0x00, 0x04, 0x0b, 0x08, 0x00, 0x09, 0x00, 0x00, 0x00
        /*0020*/ 	.byte	0x00, 0x00, 0x00, 0x00


//--------------------- .nv.info._Z11wcws_insertv --------------------------
	.section	.nv.info._Z11wcws_insertv,"",@"SHT_CUDA_INFO"
	.sectionflags	@""
	.align	4


	//----- nvinfo : EIATTR_CUDA_API_VERSION
	.align		4
        /*0000*/ 	.byte	0x04, 0x37
        /*0002*/ 	.short	(.L_17 - .L_16)
.L_16:
        /*0004*/ 	.word	0x00000082


	//----- nvinfo : EIATTR_SPARSE_MMA_MASK
	.align		4
.L_17:
        /*0008*/ 	.byte	0x03, 0x50
        /*000a*/ 	.short	0x0000


	//----- nvinfo : EIATTR_MAXREG_COUNT
	.align		4
        /*000c*/ 	.byte	0x03, 0x1b
        /*000e*/ 	.short	0x00ff


	//----- nvinfo : EIATTR_EXTERNS
	.align		4
        /*0010*/ 	.byte	0x04, 0x0f
        /*0012*/ 	.short	(.L_19 - .L_18)


	//   ....[0]....
	.align		4
.L_18:
        /*0014*/ 	.word	index@(malloc)


	//   ....[1]....
	.align		4
        /*0018*/ 	.word	index@(vprintf)


	//----- nvinfo : EIATTR_MERCURY_ISA_VERSION
	.align		4
.L_19:
        /*001c*/ 	.byte	0x03, 0x5f
        /*001e*/ 	.short	0x0101


	//----- nvinfo : EIATTR_COOP_GROUP_MASK_REGIDS
	.align		4
        /*0020*/ 	.byte	0x04, 0x29
        /*0022*/ 	.short	(.L_21 - .L_20)


	//   ....[0]....
.L_20:
        /*0024*/ 	.word	0xffffffff


	//   ....[1]....
        /*0028*/ 	.word	0xffffffff


	//   ....[2]....
        /*002c*/ 	.word	0x0500000f


	//   ....[3]....
        /*0030*/ 	.word	0x0500000f


	//----- nvinfo : EIATTR_COOP_GROUP_INSTR_OFFSETS
	.align		4
.L_21:
        /*0034*/ 	.byte	0x04, 0x28
        /*0036*/ 	.short	(.L_23 - .L_22)


	//   ....[0]....
.L_22:
        /*0038*/ 	.word	0x00000160


	//   ....[1]....
        /*003c*/ 	.word	0x00000170


	//   ....[2]....
        /*0040*/ 	.word	0x000003a0


	//   ....[3]....
        /*0044*/ 	.word	0x000003f0


	//----- nvinfo : EIATTR_VRC_CTA_INIT_COUNT
	.align		4
.L_23:
        /*0048*/ 	.byte	0x02, 0x4a
	.zero		1
	.zero		1


	//----- nvinfo : EIATTR_SYSCALL_OFFSETS
	.align		4
        /*004c*/ 	.byte	0x04, 0x46
        /*004e*/ 	.short	(.L_25 - .L_24)


	//   ....[0]....
.L_24:
        /*0050*/ 	.word	0x00000100


	//   ....[1]....
        /*0054*/ 	.word	0x00000230


	//   ....[2]....
        /*0058*/ 	.word	0x00000330


	//----- nvinfo : EIATTR_EXIT_INSTR_OFFSETS
	.align		4
.L_25:
        /*005c*/ 	.byte	0x04, 0x1c
        /*005e*/ 	.short	(.L_27 - .L_26)


	//   ....[0]....
.L_26:
        /*0060*/ 	.word	0x00000340


	//----- nvinfo : EIATTR_SW_WAR
	.align		4
.L_27:
        /*0064*/ 	.byte	0x04, 0x36
        /*0066*/ 	.short	(.L_29 - .L_28)
.L_28:
        /*0068*/ 	.word	0x00000008
.L_29:


//--------------------- .nv.info._Z4wcwsPf        --------------------------
	.section	.nv.info._Z4wcwsPf,"",@"SHT_CUDA_INFO"
	.sectionflags	@""
	.align	4


	//----- nvinfo : EIATTR_CUDA_API_VERSION
	.align		4
        /*0000*/ 	.byte	0x04, 0x37
        /*0002*/ 	.short	(.L_31 - .L_30)
.L_30:
        /*0004*/ 	.word	0x00000082


	//----- nvinfo : EIATTR_KPARAM_INFO
	.align		4
.L_31:
        /*0008*/ 	.byte	0x04, 0x17
        /*000a*/ 	.short	(.L_33 - .L_32)
.L_32:
        /*000c*/ 	.word	0x00000000
        /*0010*/ 	.short	0x0000
        /*0012*/ 	.short	0x0000
        /*0014*/ 	.byte	0x00, 0xf5, 0x21, 0x00


	//----- nvinfo : EIATTR_SPARSE_MMA_MASK
	.align		4
.L_33:
        /*0018*/ 	.byte	0x03, 0x50
        /*001a*/ 	.short	0x0000


	//----- nvinfo : EIATTR_MAXREG_COUNT
	.align		4
        /*001c*/ 	.byte	0x03, 0x1b
        /*001e*/ 	.short	0x00ff


	//----- nvinfo : EIATTR_EXTERNS
	.align		4
        /*0020*/ 	.byte	0x04, 0x0f
        /*0022*/ 	.short	(.L_35 - .L_34)


	//   ....[0]....
	.align		4
.L_34:
        /*0024*/ 	.word	index@(vprintf)


	//----- nvinfo : EIATTR_MERCURY_ISA_VERSION
	.align		4
.L_35:
        /*0028*/ 	.byte	0x03, 0x5f
        /*002a*/ 	.short	0x0101


	//----- nvinfo : EIATTR_VRC_CTA_INIT_COUNT
	.align		4
        /*002c*/ 	.byte	0x02, 0x4a
	.zero		1
	.zero		1


	//----- nvinfo : EIATTR_SYSCALL_OFFSETS
	.align		4
        /*0030*/ 	.byte	0x04, 0x46
        /*0032*/ 	.short	(.L_37 - .L_36)


	//   ....[0]....
.L_36:
        /*0034*/ 	.word	0x00000180


	//----- nvinfo : EIATTR_EXIT_INSTR_OFFSETS
	.align		4
.L_37:
        /*0038*/ 	.byte	0x04, 0x1c
        /*003a*/ 	.short	(.L_39 - .L_38)


	//   ....[0]....
.L_38:
        /*003c*/ 	.word	0x00000190


	//----- nvinfo : EIATTR_CBANK_PARAM_SIZE
	.align		4
.L_39:
        /*0040*/ 	.byte	0x03, 0x19
        /*0042*/ 	.short	0x0008


	//----- nvinfo : EIATTR_PARAM_CBANK
	.align		4
        /*0044*/ 	.byte	0x04, 0x0a
        /*0046*/ 	.short	(.L_41 - .L_40)
	.align		4
.L_40:
        /*0048*/ 	.word	index@(.nv.constant0._Z4wcwsPf)
        /*004c*/ 	.short	0x0380
        /*004e*/ 	.short	0x0008


	//----- nvinfo : EIATTR_SW_WAR
	.align		4
.L_41:
        /*0050*/ 	.byte	0x04, 0x36
        /*0052*/ 	.short	(.L_43 - .L_42)
.L_42:
        /*0054*/ 	.word	0x00000008
.L_43:


//--------------------- .nv.callgraph             --------------------------
	.section	.nv.callgraph,"",@"SHT_CUDA_CALLGRAPH"
	.align	4
	.sectionentsize	8
	.align		4
        /*0000*/ 	.word	0x00000000
	.align		4
        /*0004*/ 	.word	0xffffffff
	.align		4
        /*0008*/ 	.word	index@(_Z11wcws_insertv)
	.align		4
        /*000c*/ 	.word	index@(vprintf)
	.align		4
        /*0010*/ 	.word	index@(_Z11wcws_insertv)
	.align		4
        /*0014*/ 	.word	index@(malloc)
	.align		4
        /*0018*/ 	.word	index@(_Z4wcwsPf)
	.align		4
        /*001c*/ 	.word	index@(vprintf)
	.align		4
        /*0020*/ 	.word	0x00000000
	.align		4
        /*0024*/ 	.word	0xfffffffe
	.align		4
        /*0028*/ 	.word	0x00000000
	.align		4
        /*002c*/ 	.word	0xfffffffd
	.align		4
        /*0030*/ 	.word	0x00000000
	.align		4
        /*0034*/ 	.word	0xfffffffc


//--------------------- .nv.constant4             --------------------------
	.section	.nv.constant4,"a",@progbits
	.align	8
	.align		8
.nv.constant4:
        /*0000*/ 	.dword	malloc
	.align		8
        /*0008*/ 	.dword	vprintf
	.align		8
        /*0010*/ 	.dword	ds
	.align		8
        /*0018*/ 	.dword	$str
	.align		8
        /*0020*/ 	.dword	$str$1
	.align		8
        /*0028*/ 	.dword	$str$2


//--------------------- .text._Z11wcws_insertv    --------------------------
	.section	.text._Z11wcws_insertv,"ax",@progbits
	.align	128
        .global         _Z11wcws_insertv
        .type           _Z11wcws_insertv,@function
        .size           _Z11wcws_insertv,(.L_x_10 - _Z11wcws_insertv)
        .other          _Z11wcws_insertv,@"STO_CUDA_ENTRY STV_DEFAULT"
_Z11wcws_insertv:
.text._Z11wcws_insertv:
[----:B------:R-:W0:Y:S01]  /*0000*/  LDC R1, c[0x0][0x37c] ;  /* 0x0000df00ff017b82 */ /* 0x000e220000000800 */
[----:B------:R-:W1:Y:S01]  /*0010*/  S2R R23, SR_TID.X ;  /* 0x0000000000177919 */ /* 0x000e620000002100 */
[----:B------:R-:W2:Y:S01]  /*0020*/  LDCU UR4, c[0x0][0x2f8] ;  /* 0x00005f00ff0477ac */ /* 0x000ea20008000800 */
[----:B------:R-:W-:Y:S01]  /*0030*/  MOV R0, 0x0 ;  /* 0x0000000000007802 */ /* 0x000fe20000000f00 */
[----:B0-----:R-:W-:Y:S02]  /*0040*/  VIADD R1, R1, 0xfffffff0 ;  /* 0xfffffff001017836 */ /* 0x001fe40000000000 */
[----:B------:R-:W-:Y:S01]  /*0050*/  HFMA2 R5, -RZ, RZ, 0, 0 ;  /* 0x00000000ff057431 */ /* 0x000fe200000001ff */
[----:B------:R-:W0:Y:S01]  /*0060*/  LDCU UR5, c[0x0][0x2fc] ;  /* 0x00005f80ff0577ac */ /* 0x000e220008000800 */
[----:B------:R3:W4:Y:S01]  /*0070*/  LDC.64 R6, c[0x4][R0] ;  /* 0x0100000000067b82 */ /* 0x0007220000000a00 */
[----:B------:R-:W-:Y:S01]  /*0080*/  IMAD.MOV.U32 R4, RZ, RZ, 0x10 ;  /* 0x00000010ff047424 */ /* 0x000fe200078e00ff */
[----:B------:R-:W1:Y:S01]  /*0090*/  LDCU.64 UR36, c[0x0][0x358] ;  /* 0x00006b00ff2477ac */ /* 0x000e620008000a00 */
[----:B--2---:R-:W-:-:S04]  /*00a0*/  IADD3 R19, P0, PT, R1, UR4, RZ ;  /* 0x0000000401137c10 */ /* 0x004fc8000ff1e0ff */
[----:B------:R-:W-:Y:S01]  /*00b0*/  IADD3 R18, P1, PT, R19, 0x8, RZ ;  /* 0x0000000813127810 */ /* 0x000fe20007f3e0ff */
[----:B0-----:R-:W-:-:S04]  /*00c0*/  IMAD.X R22, RZ, RZ, UR5, P0 ;  /* 0x00000005ff167e24 */ /* 0x001fc800080e06ff */
[----:B------:R-:W-:Y:S01]  /*00d0*/  IMAD.X R2, RZ, RZ, R22, P1 ;  /* 0x000000ffff027224 */ /* 0x000fe200008e0616 */
[----:B-1-3--:R-:W-:-:S07]  /*00e0*/  LOP3.LUT R25, R23, 0x1f, RZ, 0xc0, !PT ;  /* 0x0000001f17197812 */ /* 0x00afce00078ec0ff */
[----:B------:R-:W-:-:S07]  /*00f0*/  LEPC R20, `(.L_x_0) ;  /* 0x000000001014794e */ /* 0x000fce0000000000 */
[----:B----4-:R-:W-:Y:S05]  /*0100*/  CALL.ABS.NOINC R6 ;  /* 0x0000000006007343 */ /* 0x010fea0003c00000 */
.L_x_0:
[----:B------:R-:W-:Y:S01]  /*0110*/  IMAD.MOV.U32 R16, RZ, RZ, R4 ;  /* 0x000000ffff107224 */ /* 0x000fe200078e0004 */
[----:B------:R-:W-:Y:S01]  /*0120*/  MOV R17, R5 ;  /* 0x0000000500117202 */ /* 0x000fe20000000f00 */
[----:B------:R-:W-:-:S04]  /*0130*/  UMOV UR4, 0xffffffff ;  /* 0xffffffff00047882 */ /* 0x000fc80000000000 */
[----:B------:R0:W-:Y:S01]  /*0140*/  ST.E desc[UR36][R16.64], R25 ;  /* 0x0000001910007985 */ /* 0x0001e2000c101924 */
[----:B------:R-:W-:Y:S05]  /*0150*/  BRA.DIV UR4, `(.L_x_1) ;  /* 0x00000002047c7947 */ /* 0x000fea000b800000 */
[----:B------:R1:W2:Y:S04]  /*0160*/  SHFL.UP PT, R3, R5, 0x1, RZ ;  /* 0x0420000005037989 */ /* 0x0002a800000e00ff */
[----:B------:R1:W3:Y:S02]  /*0170*/  SHFL.UP PT, R14, R4, 0x1, RZ ;  /* 0x04200000040e7989 */ /* 0x0002e400000e00ff */
.L_x_6:
[----:B--2---:R-:W-:Y:S01]  /*0180*/  IMAD.MOV.U32 R15, RZ, RZ, R3 ;  /* 0x000000ffff0f7224 */ /* 0x004fe200078e0003 */
[----:B------:R-:W-:Y:S01]  /*0190*/  MOV R24, 0x8 ;  /* 0x0000000800187802 */ /* 0x000fe20000000f00 */
[----:B------:R-:W1:Y:S01]  /*01a0*/  LDCU.64 UR4, c[0x4][0x18] ;  /* 0x01000300ff0477ac */ /* 0x000e620008000a00 */
[----:B------:R-:W-:Y:S02]  /*01b0*/  IMAD.MOV.U32 R6, RZ, RZ, R19 ;  /* 0x000000ffff067224 */ /* 0x000fe400078e0013 */
[----:B---3--:R2:W-:Y:S01]  /*01c0*/  ST.E.64 desc[UR36][R16.64+0x8], R14 ;  /* 0x0000080e10007985 */ /* 0x0085e2000c101b24 */
[----:B------:R2:W3:Y:S01]  /*01d0*/  LDC.64 R8, c[0x4][R24] ;  /* 0x0100000018087b82 */ /* 0x0004e20000000a00 */
[----:B------:R-:W-:Y:S02]  /*01e0*/  IMAD.MOV.U32 R7, RZ, RZ, R22 ;  /* 0x000000ffff077224 */ /* 0x000fe400078e0016 */
[----:B------:R2:W-:Y:S01]  /*01f0*/  STL.64 [R1], R16 ;  /* 0x0000001001007387 */ /* 0x0005e20000100a00 */
[----:B-1----:R-:W-:Y:S01]  /*0200*/  IMAD.U32 R4, RZ, RZ, UR4 ;  /* 0x00000004ff047e24 */ /* 0x002fe2000f8e00ff */
[----:B--2---:R-:W-:-:S07]  /*0210*/  MOV R5, UR5 ;  /* 0x0000000500057c02 */ /* 0x004fce0008000f00 */
[----:B------:R-:W-:-:S07]  /*0220*/  LEPC R20, `(.L_x_2) ;  /* 0x000000001014794e */ /* 0x000fce0000000000 */
[----:B0--3--:R-:W-:Y:S05]  /*0230*/  CALL.ABS.NOINC R8 ;  /* 0x0000000008007343 */ /* 0x009fea0003c00000 */
.L_x_2:
[----:B------:R-:W0:Y:S01]  /*0240*/  LDCU.64 UR4, c[0x4][0x10] ;  /* 0x01000200ff0477ac */ /* 0x000e220008000a00 */
[----:B------:R-:W-:-:S04]  /*0250*/  SHF.L.U32 R23, R23, 0x3, RZ ;  /* 0x0000000317177819 */ /* 0x000fc800000006ff */
[----:B------:R-:W-:-:S04]  /*0260*/  LOP3.LUT R23, R23, 0xf8, RZ, 0xc0, !PT ;  /* 0x000000f817177812 */ /* 0x000fc800078ec0ff */
[----:B0-----:R-:W-:-:S05]  /*0270*/  IADD3 R8, P0, PT, R23, UR4, RZ ;  /* 0x0000000417087c10 */ /* 0x001fca000ff1e0ff */
[----:B------:R-:W-:Y:S01]  /*0280*/  IMAD.X R9, RZ, RZ, UR5, P0 ;  /* 0x00000005ff097e24 */ /* 0x000fe200080e06ff */
[----:B------:R-:W0:Y:S01]  /*0290*/  LDC.64 R24, c[0x4][R24] ;  /* 0x0100000018187b82 */ /* 0x000e220000000a00 */
[----:B------:R-:W1:Y:S03]  /*02a0*/  LDCU.64 UR4, c[0x4][0x28] ;  /* 0x01000500ff0477ac */ /* 0x000e660008000a00 */
[----:B------:R2:W-:Y:S04]  /*02b0*/  STG.E.64 desc[UR36][R8.64], R16 ;  /* 0x0000001008007986 */ /* 0x0005e8000c101b24 */
[----:B------:R-:W3:Y:S01]  /*02c0*/  LD.E R0, desc[UR36][R16.64] ;  /* 0x0000002410007980 */ /* 0x000ee2000c101900 */
[----:B------:R-:W-:-:S02]  /*02d0*/  IMAD.MOV.U32 R6, RZ, RZ, R18 ;  /* 0x000000ffff067224 */ /* 0x000fc400078e0012 */
[----:B------:R-:W-:Y:S02]  /*02e0*/  IMAD.MOV.U32 R7, RZ, RZ, R2 ;  /* 0x000000ffff077224 */ /* 0x000fe400078e0002 */
[----:B-1----:R-:W-:Y:S01]  /*02f0*/  IMAD.U32 R4, RZ, RZ, UR4 ;  /* 0x00000004ff047e24 */ /* 0x002fe2000f8e00ff */
[----:B------:R-:W-:Y:S01]  /*0300*/  MOV R5, UR5 ;  /* 0x0000000500057c02 */ /* 0x000fe20008000f00 */
[----:B0--3--:R2:W-:Y:S06]  /*0310*/  STL [R1+0x8], R0 ;  /* 0x0000080001007387 */ /* 0x0095ec0000100800 */
[----:B------:R-:W-:-:S07]  /*0320*/  LEPC R20, `(.L_x_3) ;  /* 0x000000001014794e */ /* 0x000fce0000000000 */
[----:B--2---:R-:W-:Y:S05]  /*0330*/  CALL.ABS.NOINC R24 ;  /* 0x0000000018007343 */ /* 0x004fea0003c00000 */
.L_x_3:
[----:B------:R-:W-:Y:S05]  /*0340*/  EXIT ;  /* 0x000000000000794d */ /* 0x000fea0003800000 */
.L_x_1:
[----:B------:R-:W-:Y:S01]  /*0350*/  MOV R13, R5 ;  /* 0x00000005000d7202 */ /* 0x000fe20000000f00 */
[----:B------:R-:W-:Y:S01]  /*0360*/  IMAD.MOV.U32 R12, RZ, RZ, 0x1 ;  /* 0x00000001ff0c7424 */ /* 0x000fe200078e00ff */
[----:B------:R-:W-:Y:S01]  /*0370*/  MOV R15, 0xffffffff ;  /* 0xffffffff000f7802 */ /* 0x000fe20000000f00 */
[----:B------:R-:W-:-:S07]  /*0380*/  IMAD.MOV.U32 R11, RZ, RZ, RZ ;  /* 0x000000ffff0b7224 */ /* 0x000fce00078e00ff */
[----:B0-----:R-:W-:Y:S05]  /*0390*/  WARPSYNC.COLLECTIVE R15, `(.L_x_4) ;  /* 0x000000000f087348 */ /* 0x001fea0003c00000 */
[----:B------:R1:W2:Y:S02]  /*03a0*/  SHFL.UP P6, R14, R13, R12, R11 ;  /* 0x0400000c0d0e7389 */ /* 0x0002a400000c000b */
[----:B012---:R-:W-:Y:S05]  /*03b0*/  ENDCOLLECTIVE ;  /* 0x000000000000791b */ /* 0x007fea0003800000 */
.L_x_4:
[----:B------:R-:W-:Y:S01]  /*03c0*/  MOV R13, R4 ;  /* 0x00000004000d7202 */ /* 0x000fe20000000f00 */
[----:B------:R-:W-:-:S07]  /*03d0*/  IMAD.MOV.U32 R3, RZ, RZ, R14 ;  /* 0x000000ffff037224 */ /* 0x000fce00078e000e */
[----:B------:R-:W-:Y:S05]  /*03e0*/  WARPSYNC.COLLECTIVE R15, `(.L_x_5) ;  /* 0x000000000f087348 */ /* 0x000fea0003c00000 */
[----:B------:R0:W1:Y:S02]  /*03f0*/  SHFL.UP P6, R14, R13, R12, R11 ;  /* 0x0400000c0d0e7389 */ /* 0x00006400000c000b */
[----:B01----:R-:W-:Y:S05]  /*0400*/  ENDCOLLECTIVE ;  /* 0x000000000000791b */ /* 0x003fea0003800000 */
.L_x_5:
[----:B------:R-:W-:Y:S05]  /*0410*/  BRA `(.L_x_6) ;  /* 0xfffffffc00587947 */ /* 0x000fea000383ffff */
.L_x_7:
[----:B------:R-:W-:-:S00]  /*0420*/  BRA `(.L_x_7) ;  /* 0xfffffffc00fc7947 */ /* 0x000fc0000383ffff */
[----:B------:R-:W-:-:S00]  /*0430*/  NOP ;  /* 0x0000000000007918 */ /* 0x000fc00000000000 */
        /* <DEDUP_REMOVED lines=12> */
.L_x_10:


//--------------------- .text._Z4wcwsPf           --------------------------
	.section	.text._Z4wcwsPf,"ax",@progbits
	.align	128
        .global         _Z4wcwsPf
        .type           _Z4wcwsPf,@function
        .size           _Z4wcwsPf,(.L_x_11 - _Z4wcwsPf)
        .other          _Z4wcwsPf,@"STO_CUDA_ENTRY STV_DEFAULT"
_Z4wcwsPf:
.text._Z4wcwsPf:
[----:B------:R-:W0:Y:S01]  /*0000*/  LDC R1, c[0x0][0x37c] ;  /* 0x0000df00ff017b82 */ /* 0x000e220000000800 */
[----:B------:R-:W1:Y:S01]  /*0010*/  S2R R0, SR_TID.X ;  /* 0x0000000000007919 */ /* 0x000e620000002100 */
[----:B------:R-:W2:Y:S01]  /*0020*/  LDCU.64 UR6, c[0x0][0x380] ;  /* 0x00007000ff0677ac */ /* 0x000ea20008000a00 */
[----:B------:R-:W-:Y:S01]  /*0030*/  MOV R8, 0x8 ;  /* 0x0000000800087802 */ /* 0x000fe20000000f00 */
[----:B0-----:R-:W-:Y:S01]  /*0040*/  VIADD R1, R1, 0xfffffff8 ;  /* 0xfffffff801017836 */ /* 0x001fe20000000000 */
[----:B------:R-:W0:Y:S04]  /*0050*/  LDCU.64 UR4, c[0x0][0x358] ;  /* 0x00006b00ff0477ac */ /* 0x000e280008000a00 */
[----:B------:R-:W3:Y:S01]  /*0060*/  LDC.64 R8, c[0x4][R8] ;  /* 0x0100000008087b82 */ /* 0x000ee20000000a00 */
[----:B------:R-:W4:Y:S02]  /*0070*/  LDCU.64 UR8, c[0x4][0x20] ;  /* 0x01000400ff0877ac */ /* 0x000f240008000a00 */
[----:B----4-:R-:W-:Y:S01]  /*0080*/  IMAD.U32 R5, RZ, RZ, UR9 ;  /* 0x00000009ff057e24 */ /* 0x010fe2000f8e00ff */
[C---:B-1----:R-:W-:Y:S01]  /*0090*/  LOP3.LUT R4, R0.reuse, 0x1f, RZ, 0xc0, !PT ;  /* 0x0000001f00047812 */ /* 0x042fe200078ec0ff */
[----:B------:R-:W-:-:S03]  /*00a0*/  IMAD.SHL.U32 R0, R0, 0x4, RZ ;  /* 0x0000000400007824 */ /* 0x000fc600078e00ff */
[----:B------:R1:W4:Y:S02]  /*00b0*/  I2F.F64.U32 R2, R4 ;  /* 0x0000000400027312 */ /* 0x0003240000201800 */
[----:B------:R-:W-:-:S04]  /*00c0*/  LOP3.LUT R0, R0, 0x7c, RZ, 0xc0, !PT ;  /* 0x0000007c00007812 */ /* 0x000fc800078ec0ff */
[----:B--2---:R-:W-:Y:S01]  /*00d0*/  IADD3 R10, P0, PT, R0, UR6, RZ ;  /* 0x00000006000a7c10 */ /* 0x004fe2000ff1e0ff */
[----:B------:R-:W2:Y:S01]  /*00e0*/  LDCU UR6, c[0x0][0x2f8] ;  /* 0x00005f00ff0677ac */ /* 0x000ea20008000800 */
[----:B------:R-:W-:Y:S01]  /*00f0*/  I2FP.F32.U32 R0, R4 ;  /* 0x0000000400007245 */ /* 0x000fe20000201000 */
[----:B-1----:R-:W-:Y:S02]  /*0100*/  IMAD.U32 R4, RZ, RZ, UR8 ;  /* 0x00000008ff047e24 */ /* 0x002fe4000f8e00ff */
[----:B------:R-:W-:Y:S01]  /*0110*/  IMAD.X R11, RZ, RZ, UR7, P0 ;  /* 0x00000007ff0b7e24 */ /* 0x000fe200080e06ff */
[----:B----4-:R1:W-:Y:S04]  /*0120*/  STL.64 [R1], R2 ;  /* 0x0000000201007387 */ /* 0x0103e80000100a00 */
[----:B0-----:R1:W-:Y:S01]  /*0130*/  STG.E desc[UR4][R10.64], R0 ;  /* 0x000000000a007986 */ /* 0x0013e2000c101904 */
[----:B------:R-:W0:Y:S01]  /*0140*/  LDCU UR4, c[0x0][0x2fc] ;  /* 0x00005f80ff0477ac */ /* 0x000e220008000800 */
[----:B--2---:R-:W-:-:S05]  /*0150*/  IADD3 R6, P0, PT, R1, UR6, RZ ;  /* 0x0000000601067c10 */ /* 0x004fca000ff1e0ff */
[----:B01-3--:R-:W-:-:S08]  /*0160*/  IMAD.X R7, RZ, RZ, UR4, P0 ;  /* 0x00000004ff077e24 */ /* 0x00bfd000080e06ff */
[----:B------:R-:W-:-:S07]  /*0170*/  LEPC R20, `(.L_x_8) ;  /* 0x000000001014794e */ /* 0x000fce0000000000 */
[----:B------:R-:W-:Y:S05]  /*0180*/  CALL.ABS.NOINC R8 ;  /* 0x0000000008007343 */ /* 0x000fea0003c00000 */
.L_x_8:
[----:B------:R-:W-:Y:S05]  /*0190*/  EXIT ;  /* 0x000000000000794d */ /* 0x000fea0003800000 */
.L_x_9:
        /* <DEDUP_REMOVED lines=14> */
.L_x_11:


//--------------------- .nv.global.init           --------------------------
	.section	.nv.global.init,"aw",@progbits
.nv.global.init:
	.type		$str$2,@object
	.size		$str$2,($str - $str$2)
$str$2:
        /*0000*/ 	.byte	0x25, 0x64, 0x0a, 0x00
	.type		$str,@object
	.size		$str,($str$1 - $str)
$str:
        /*0004*/ 	.byte	0x25, 0x70, 0x0a, 0x00
	.type		$str$1,@object
	.size		$str$1,(.L_2 - $str$1)
$str$1:
        /*0008*/ 	.byte	0x25, 0x66, 0x0a, 0x00
.L_2:


//--------------------- .nv.shared.reserved.0     --------------------------
	.section	.nv.shared.reserved.0,"aw",@nobits
	.weak		__nv_reservedSMEM_offset_0_alias
	.size		__nv_reservedSMEM_offset_0_alias, 0, 64
	.other		__nv_reservedSMEM_offset_0_alias,@"STO_CUDA_RESERVED_SHARED STV_DEFAULT"
__nv_reservedSMEM_offset_0_alias:
	.zero		0
	.zero		64


//--------------------- .nv.global                --------------------------
	.section	.nv.global,"aw",@nobits
	.align	8
.nv.global:
	.type		ds,@object
	.size		ds,(.L_0 - ds)
ds:
	.zero		512
.L_0:


//--------------------- .nv.constant0._Z11wcws_insertv --------------------------
	.section	.nv.constant0._Z11wcws_insertv,"a",@progbits
	.sectionflags	@""
	.align	4
.nv.constant0._Z11wcws_insertv:
	.zero		896


//--------------------- .nv.constant0._Z4wcwsPf   --------------------------
	.section	.nv.constant0._Z4wcwsPf,"a",@progbits
	.sectionflags	@""
	.align	4
.nv.constant0._Z4wcwsPf:
	.zero		904


//--------------------- SYMBOLS --------------------------

	.type		.nv.reservedSmem.offset0,@object
	.size		.nv.reservedSmem.offset0,0x4
	.type		malloc,@function
	.type		vprintf,@function
